	.headerflags	@"EF_CUDA_TEXMODE_UNIFIED EF_CUDA_64BIT_ADDRESS EF_CUDA_ACCELERATORS EF_CUDA_SM90 EF_CUDA_VIRTUAL_SM(EF_CUDA_SM90)"
	.elftype	@"ET_EXEC"


//--------------------- .nv.info                  --------------------------
	.section	.nv.info,"",@"SHT_CUDA_INFO"
	.align	4


	//----- nvinfo : EIATTR_REGCOUNT
	.align		4
        /*0000*/ 	.byte	0x04, 0x2f
        /*0002*/ 	.short	(.L_1 - .L_0)
	.align		4
.L_0:
        /*0004*/ 	.word	index@(triton_per_fused_mean_mul_sigmoid_34)
        /*0008*/ 	.word	0x00000011


	//----- nvinfo : EIATTR_MIN_STACK_SIZE
	.align		4
.L_1:
        /*000c*/ 	.byte	0x04, 0x12
        /*000e*/ 	.short	(.L_3 - .L_2)
	.align		4
.L_2:
        /*0010*/ 	.word	index@(triton_per_fused_mean_mul_sigmoid_34)
        /*0014*/ 	.word	0x00000000


	//----- nvinfo : EIATTR_FRAME_SIZE
	.align		4
.L_3:
        /*0018*/ 	.byte	0x04, 0x11
        /*001a*/ 	.short	(.L_5 - .L_4)
	.align		4
.L_4:
        /*001c*/ 	.word	index@(triton_per_fused_mean_mul_sigmoid_34)
        /*0020*/ 	.word	0x00000000


	//----- nvinfo : EIATTR_MIN_STACK_SIZE
	.align		4
.L_5:
        /*0024*/ 	.byte	0x04, 0x12
        /*0026*/ 	.short	(.L_7 - .L_6)
	.align		4
.L_6:
        /*0028*/ 	.word	index@(triton_per_fused_mean_mul_sigmoid_34)
        /*002c*/ 	.word	0x00000000
.L_7:


//--------------------- .nv.info.triton_per_fused_mean_mul_sigmoid_34 --------------------------
	.section	.nv.info.triton_per_fused_mean_mul_sigmoid_34,"",@"SHT_CUDA_INFO"
	.sectionflags	@""
	.align	4


	//----- nvinfo : EIATTR_CUDA_API_VERSION
	.align		4
        /*0000*/ 	.byte	0x04, 0x37
        /*0002*/ 	.short	(.L_9 - .L_8)
.L_8:
        /*0004*/ 	.word	0x0000007c


	//----- nvinfo : EIATTR_KPARAM_INFO
	.align		4
.L_9:
        /*0008*/ 	.byte	0x04, 0x17
        /*000a*/ 	.short	(.L_11 - .L_10)
.L_10:
        /*000c*/ 	.word	0x00000000
        /*0010*/ 	.short	0x0003
        /*0012*/ 	.short	0x0014
        /*0014*/ 	.byte	0x00, 0xf0, 0x11, 0x00


	//----- nvinfo : EIATTR_KPARAM_INFO
	.align		4
.L_11:
        /*0018*/ 	.byte	0x04, 0x17
        /*001a*/ 	.short	(.L_13 - .L_12)
.L_12:
        /*001c*/ 	.word	0x00000000
        /*0020*/ 	.short	0x0002
        /*0022*/ 	.short	0x0010
        /*0024*/ 	.byte	0x00, 0xf0, 0x11, 0x00


	//----- nvinfo : EIATTR_KPARAM_INFO
	.align		4
.L_13:
        /*0028*/ 	.byte	0x04, 0x17
        /*002a*/ 	.short	(.L_15 - .L_14)
.L_14:
        /*002c*/ 	.word	0x00000000
        /*0030*/ 	.short	0x0001
        /*0032*/ 	.short	0x0008
        /*0034*/ 	.byte	0x00, 0xf4, 0x21, 0x00


	//----- nvinfo : EIATTR_KPARAM_INFO
	.align		4
.L_15:
        /*0038*/ 	.byte	0x04, 0x17
        /*003a*/ 	.short	(.L_17 - .L_16)
.L_16:
        /*003c*/ 	.word	0x00000000
        /*0040*/ 	.short	0x0000
        /*0042*/ 	.short	0x0000
        /*0044*/ 	.byte	0x00, 0xf4, 0x21, 0x00


	//----- nvinfo : EIATTR_SPARSE_MMA_MASK
	.align		4
.L_17:
        /*0048*/ 	.byte	0x03, 0x50
        /*004a*/ 	.short	0x0000


	//----- nvinfo : EIATTR_MAXREG_COUNT
	.align		4
        /*004c*/ 	.byte	0x03, 0x1b
        /*004e*/ 	.short	0x00ff


	//----- nvinfo : EIATTR_COOP_GROUP_MASK_REGIDS
	.align		4
        /*0050*/ 	.byte	0x04, 0x29
        /*0052*/ 	.short	(.L_19 - .L_18)


	//   ....[0]....
.L_18:
        /*0054*/ 	.word	0xffffffff


	//   ....[1]....
        /*0058*/ 	.word	0xffffffff


	//   ....[2]....
        /*005c*/ 	.word	0xffffffff


	//   ....[3]....
        /*0060*/ 	.word	0xffffffff


	//   ....[4]....
        /*0064*/ 	.word	0xffffffff


	//   ....[5]....
        /*0068*/ 	.word	0xffffffff


	//   ....[6]....
        /*006c*/ 	.word	0xffffffff


	//----- nvinfo : EIATTR_COOP_GROUP_INSTR_OFFSETS
	.align		4
.L_19:
        /*0070*/ 	.byte	0x04, 0x28
        /*0072*/ 	.short	(.L_21 - .L_20)


	//   ....[0]....
.L_20:
        /*0074*/ 	.word	0x00000390


	//   ....[1]....
        /*0078*/ 	.word	0x000003b0


	//   ....[2]....
        /*007c*/ 	.word	0x00000410


	//   ....[3]....
        /*0080*/ 	.word	0x00000420


	//   ....[4]....
        /*0084*/ 	.word	0x00000470


	//   ....[5]....
        /*0088*/ 	.word	0x00000490


	//   ....[6]....
        /*008c*/ 	.word	0x000005a0


	//----- nvinfo : EIATTR_EXIT_INSTR_OFFSETS
	.align		4
.L_21:
        /*0090*/ 	.byte	0x04, 0x1c
        /*0092*/ 	.short	(.L_23 - .L_22)


	//   ....[0]....
.L_22:
        /*0094*/ 	.word	0x00000690


	//   ....[1]....
        /*0098*/ 	.word	0x000006c0


	//----- nvinfo : EIATTR_REQNTID
	.align		4
.L_23:
        /*009c*/ 	.byte	0x04, 0x10
        /*009e*/ 	.short	(.L_25 - .L_24)
.L_24:
        /*00a0*/ 	.word	0x00000040
        /*00a4*/ 	.word	0x00000001
        /*00a8*/ 	.word	0x00000001


	//----- nvinfo : EIATTR_CBANK_PARAM_SIZE
	.align		4
.L_25:
        /*00ac*/ 	.byte	0x03, 0x19
        /*00ae*/ 	.short	0x0018


	//----- nvinfo : EIATTR_PARAM_CBANK
	.align		4
        /*00b0*/ 	.byte	0x04, 0x0a
        /*00b2*/ 	.short	(.L_27 - .L_26)
	.align		4
.L_26:
        /*00b4*/ 	.word	index@(.nv.constant0.triton_per_fused_mean_mul_sigmoid_34)
        /*00b8*/ 	.short	0x0210
        /*00ba*/ 	.short	0x0018


	//----- nvinfo : EIATTR_SW_WAR
	.align		4
.L_27:
        /*00bc*/ 	.byte	0x04, 0x36
        /*00be*/ 	.short	(.L_29 - .L_28)
.L_28:
        /*00c0*/ 	.word	0x00000008
.L_29:


//--------------------- .nv.callgraph             --------------------------
	.section	.nv.callgraph,"",@"SHT_CUDA_CALLGRAPH"
	.align	4
	.sectionentsize	8
	.align		4
        /*0000*/ 	.word	0x00000000
	.align		4
        /*0004*/ 	.word	0xffffffff
	.align		4
        /*0008*/ 	.word	0x00000000
	.align		4
        /*000c*/ 	.word	0xfffffffe
	.align		4
        /*0010*/ 	.word	0x00000000
	.align		4
        /*0014*/ 	.word	0xfffffffd
	.align		4
        /*0018*/ 	.word	0x00000000
	.align		4
        /*001c*/ 	.word	0xfffffffc


//--------------------- .text.triton_per_fused_mean_mul_sigmoid_34 --------------------------
	.section	.text.triton_per_fused_mean_mul_sigmoid_34,"ax",@progbits
	.sectionflags	@"SHF_BARRIERS=1"
	.align	128
        .global         triton_per_fused_mean_mul_sigmoid_34
        .type           triton_per_fused_mean_mul_sigmoid_34,@function
        .size           triton_per_fused_mean_mul_sigmoid_34,(.L_x_1 - triton_per_fused_mean_mul_sigmoid_34)
        .other          triton_per_fused_mean_mul_sigmoid_34,@"STO_CUDA_ENTRY STV_DEFAULT"
triton_per_fused_mean_mul_sigmoid_34:
.text.triton_per_fused_mean_mul_sigmoid_34:
[----:B------:R-:W0:Y:S02]  /*0000*/  LDC R1, c[0x0][0x28] ;  /* 0x00000a00ff017b82 */ /* 0x000e240000000800 */
[----:B------:R-:W1:Y:S01]  /*0010*/  S2R R0, SR_TID.X ;  /* 0x0000000000007919 */ /* 0x000e620000002100 */
[----:B------:R-:W-:Y:S01]  /*0020*/  IMAD.MOV.U32 R8, RZ, RZ, RZ ;  /* 0x000000ffff087224 */ /* 0x000fe200078e00ff */
[----:B------:R-:W2:Y:S01]  /*0030*/  LDC.64 R6, c[0x0][0x218] ;  /* 0x00008600ff067b82 */ /* 0x000ea20000000a00 */
[----:B------:R-:W-:Y:S01]  /*0040*/  ULDC.64 UR6, c[0x0][0x208] ;  /* 0x0000820000067ab9 */ /* 0x000fe20000000a00 */
[----:B------:R-:W3:Y:S01]  /*0050*/  S2R R3, SR_CTAID.X ;  /* 0x0000000000037919 */ /* 0x000ee20000002500 */
[----:B-1----:R-:W-:Y:S01]  /*0060*/  IMAD.SHL.U32 R2, R0, 0x2, RZ ;  /* 0x0000000200027824 */ /* 0x002fe200078e00ff */
[----:B------:R-:W-:Y:S01]  /*0070*/  SHF.R.U32.HI R10, RZ, 0x2, R0 ;  /* 0x00000002ff0a7819 */ /* 0x000fe20000011600 */
[----:B---3--:R-:W-:-:S03]  /*0080*/  IMAD.SHL.U32 R3, R3, 0x8, RZ ;  /* 0x0000000803037824 */ /* 0x008fc600078e00ff */
[----:B------:R-:W-:-:S04]  /*0090*/  LOP3.LUT R2, R2, 0x6, RZ, 0xc0, !PT ;  /* 0x0000000602027812 */ /* 0x000fc800078ec0ff */
[----:B------:R-:W-:-:S04]  /*00a0*/  LOP3.LUT R9, R3, R2, RZ, 0xfc, !PT ;  /* 0x0000000203097212 */ /* 0x000fc800078efcff */
[C---:B------:R-:W-:Y:S01]  /*00b0*/  ISETP.GE.AND P0, PT, R9.reuse, 0xf00, PT ;  /* 0x00000f000900780c */ /* 0x040fe20003f06270 */
[----:B------:R-:W-:-:S05]  /*00c0*/  IMAD.HI R5, R9, -0x77777777, R8 ;  /* 0x8888888909057827 */ /* 0x000fca00078e0208 */
[----:B------:R-:W-:-:S04]  /*00d0*/  SHF.R.U32.HI R8, RZ, 0x1f, R5 ;  /* 0x0000001fff087819 */ /* 0x000fc80000011605 */
[----:B------:R-:W-:Y:S02]  /*00e0*/  LEA.HI.SX32 R8, R5, R8, 0x17 ;  /* 0x0000000805087211 */ /* 0x000fe400078fbaff */
[----:B------:R-:W-:-:S03]  /*00f0*/  SGXT.U32 R5, R10, 0x4 ;  /* 0x000000040a05781a */ /* 0x000fc60000000000 */
[----:B------:R-:W-:-:S04]  /*0100*/  IMAD R10, R8, -0x3c0, R9 ;  /* 0xfffffc40080a7824 */ /* 0x000fc800078e0209 */
[----:B------:R-:W-:-:S04]  /*0110*/  IMAD R5, R5, 0x3c0, R10 ;  /* 0x000003c005057824 */ /* 0x000fc800078e020a */
[----:B------:R-:W-:Y:S01]  /*0120*/  IMAD R5, R8, 0x3c00, R5 ;  /* 0x00003c0008057824 */ /* 0x000fe200078e0205 */
[----:B------:R-:W-:-:S03]  /*0130*/  CS2R R8, SRZ ;  /* 0x0000000000087805 */ /* 0x000fc6000001ff00 */
[----:B--2---:R-:W-:-:S05]  /*0140*/  IMAD.WIDE R6, R5, 0x4, R6 ;  /* 0x0000000405067825 */ /* 0x004fca00078e0206 */
[----:B------:R1:W2:Y:S01]  /*0150*/  @!P0 LDG.E.64 R8, desc[UR6][R6.64] ;  /* 0x0000000606088981 */ /* 0x0002a2000c1e1b00 */
[----:B------:R-:W3:Y:S01]  /*0160*/  S2UR UR5, SR_CgaCtaId ;  /* 0x00000000000579c3 */ /* 0x000ee20000008800 */
[----:B------:R-:W-:Y:S01]  /*0170*/  UMOV UR4, 0x400 ;  /* 0x0000040000047882 */ /* 0x000fe20000000000 */
[----:B------:R-:W-:Y:S01]  /*0180*/  LOP3.LUT R3, R3, 0x7, R0, 0xf8, !PT ;  /* 0x0000000703037812 */ /* 0x000fe200078ef800 */
[----:B-1----:R-:W-:Y:S01]  /*0190*/  HFMA2.MMA R7, -RZ, RZ, 1.625, 0 ;  /* 0x3e800000ff077435 */ /* 0x002fe200000001ff */
[----:B---3--:R-:W-:Y:S01]  /*01a0*/  UPRMT UR4, UR5, 0x654, UR4 ;  /* 0x0000065405047896 */ /* 0x008fe20008000004 */
[----:B--2---:R-:W-:Y:S02]  /*01b0*/  SEL R8, R8, RZ, !P0 ;  /* 0x000000ff08087207 */ /* 0x004fe40004000000 */
[----:B------:R-:W-:-:S03]  /*01c0*/  SEL R9, R9, RZ, !P0 ;  /* 0x000000ff09097207 */ /* 0x000fc60004000000 */
[----:B------:R-:W-:Y:S02]  /*01d0*/  FADD R5, RZ, -R8 ;  /* 0x80000008ff057221 */ /* 0x000fe40000000000 */
[----:B------:R-:W-:Y:S02]  /*01e0*/  FADD R10, RZ, -R9 ;  /* 0x80000009ff0a7221 */ /* 0x000fe40000000000 */
[----:B------:R-:W-:Y:S02]  /*01f0*/  FMUL R5, R5, 1.4426950216293334961 ;  /* 0x3fb8aa3b05057820 */ /* 0x000fe40000400000 */
[----:B------:R-:W-:-:S03]  /*0200*/  FMUL R11, R10, 1.4426950216293334961 ;  /* 0x3fb8aa3b0a0b7820 */ /* 0x000fc60000400000 */
[----:B------:R-:W-:Y:S02]  /*0210*/  FSETP.GEU.AND P1, PT, R5, -126, PT ;  /* 0xc2fc00000500780b */ /* 0x000fe40003f2e000 */
[----:B------:R-:W-:-:S11]  /*0220*/  FSETP.GEU.AND P2, PT, R11, -126, PT ;  /* 0xc2fc00000b00780b */ /* 0x000fd60003f4e000 */
[----:B------:R-:W-:Y:S02]  /*0230*/  @!P1 FMUL R5, R5, 0.5 ;  /* 0x3f00000005059820 */ /* 0x000fe40000400000 */
[----:B------:R-:W-:Y:S02]  /*0240*/  @!P2 FMUL R11, R11, 0.5 ;  /* 0x3f0000000b0ba820 */ /* 0x000fe40000400000 */
[----:B------:R-:W1:Y:S08]  /*0250*/  MUFU.EX2 R10, R5 ;  /* 0x00000005000a7308 */ /* 0x000e700000000800 */
[----:B------:R-:W2:Y:S01]  /*0260*/  MUFU.EX2 R6, R11 ;  /* 0x0000000b00067308 */ /* 0x000ea20000000800 */
[----:B-1----:R-:W-:-:S04]  /*0270*/  @!P1 FMUL R10, R10, R10 ;  /* 0x0000000a0a0a9220 */ /* 0x002fc80000400000 */
[----:B------:R-:W-:Y:S01]  /*0280*/  FADD R10, R10, 1 ;  /* 0x3f8000000a0a7421 */ /* 0x000fe20000000000 */
[----:B--2---:R-:W-:-:S04]  /*0290*/  @!P2 FMUL R6, R6, R6 ;  /* 0x000000060606a220 */ /* 0x004fc80000400000 */
[----:B------:R-:W-:Y:S01]  /*02a0*/  FSETP.GT.AND P1, PT, R10, 8.50705917302346158658e+37, PT ;  /* 0x7e8000000a00780b */ /* 0x000fe20003f24000 */
[----:B------:R-:W-:-:S03]  /*02b0*/  FADD R6, R6, 1 ;  /* 0x3f80000006067421 */ /* 0x000fc60000000000 */
[----:B------:R-:W-:Y:S02]  /*02c0*/  FSEL R5, R7, 1, P1 ;  /* 0x3f80000007057808 */ /* 0x000fe40000800000 */
[----:B------:R-:W-:-:S04]  /*02d0*/  FSETP.GT.AND P2, PT, R6, 8.50705917302346158658e+37, PT ;  /* 0x7e8000000600780b */ /* 0x000fc80003f44000 */
[----:B------:R-:W-:-:S03]  /*02e0*/  FSEL R7, R7, 1, P2 ;  /* 0x3f80000007077808 */ /* 0x000fc60001000000 */
[----:B------:R-:W-:Y:S01]  /*02f0*/  @P1 FMUL R10, R10, 0.25 ;  /* 0x3e8000000a0a1820 */ /* 0x000fe20000400000 */
[----:B------:R-:W-:-:S05]  /*0300*/  ISETP.GE.AND P1, PT, R0, 0x10, PT ;  /* 0x000000100000780c */ /* 0x000fca0003f26270 */
[----:B------:R-:W1:Y:S01]  /*0310*/  MUFU.RCP R10, R10 ;  /* 0x0000000a000a7308 */ /* 0x000e620000001000 */
[----:B------:R-:W-:-:S07]  /*0320*/  @P2 FMUL R6, R6, 0.25 ;  /* 0x3e80000006062820 */ /* 0x000fce0000400000 */
[----:B------:R-:W2:Y:S01]  /*0330*/  MUFU.RCP R6, R6 ;  /* 0x0000000600067308 */ /* 0x000ea20000001000 */
[----:B-1----:R-:W-:-:S04]  /*0340*/  FMUL R5, R10, R5 ;  /* 0x000000050a057220 */ /* 0x002fc80000400000 */
[----:B------:R-:W-:Y:S01]  /*0350*/  FMUL R5, R8, R5 ;  /* 0x0000000508057220 */ /* 0x000fe20000400000 */
[----:B--2---:R-:W-:-:S04]  /*0360*/  FMUL R12, R6, R7 ;  /* 0x00000007060c7220 */ /* 0x004fc80000400000 */
[----:B------:R-:W-:Y:S01]  /*0370*/  FSEL R5, R5, RZ, !P0 ;  /* 0x000000ff05057208 */ /* 0x000fe20004000000 */
[----:B------:R-:W-:-:S04]  /*0380*/  FMUL R12, R9, R12 ;  /* 0x0000000c090c7220 */ /* 0x000fc80000400000 */
[----:B------:R-:W1:Y:S01]  /*0390*/  SHFL.BFLY PT, R8, R5, 0x10, 0x1f ;  /* 0x0e001f0005087f89 */ /* 0x000e6200000e0000 */
[----:B------:R-:W-:-:S05]  /*03a0*/  FSEL R12, R12, RZ, !P0 ;  /* 0x000000ff0c0c7208 */ /* 0x000fca0004000000 */
[----:B------:R-:W2:Y:S01]  /*03b0*/  SHFL.BFLY PT, R7, R12, 0x10, 0x1f ;  /* 0x0e001f000c077f89 */ /* 0x000ea200000e0000 */
[----:B-1----:R-:W-:Y:S01]  /*03c0*/  FADD R8, R5, R8 ;  /* 0x0000000805087221 */ /* 0x002fe20000000000 */
[----:B------:R-:W-:-:S04]  /*03d0*/  LOP3.LUT R5, R0, 0x1f, RZ, 0xc0, !PT ;  /* 0x0000001f00057812 */ /* 0x000fc800078ec0ff */
[----:B------:R-:W-:Y:S01]  /*03e0*/  ISETP.GE.U32.AND P0, PT, R5, 0x4, PT ;  /* 0x000000040500780c */ /* 0x000fe20003f06070 */
[----:B--2---:R-:W-:Y:S01]  /*03f0*/  FADD R9, R12, R7 ;  /* 0x000000070c097221 */ /* 0x004fe20000000000 */
[----:B------:R-:W-:Y:S01]  /*0400*/  SHF.R.U32.HI R12, RZ, 0x3, R0 ;  /* 0x00000003ff0c7819 */ /* 0x000fe20000011600 */
[----:B------:R-:W1:Y:S04]  /*0410*/  SHFL.BFLY PT, R7, R8, 0x8, 0x1f ;  /* 0x0d001f0008077f89 */ /* 0x000e6800000e0000 */
[----:B------:R-:W2:Y:S01]  /*0420*/  SHFL.BFLY PT, R6, R9, 0x8, 0x1f ;  /* 0x0d001f0009067f89 */ /* 0x000ea200000e0000 */
[----:B-1----:R-:W-:Y:S01]  /*0430*/  FADD R7, R8, R7 ;  /* 0x0000000708077221 */ /* 0x002fe20000000000 */
[----:B------:R-:W-:Y:S02]  /*0440*/  IMAD.SHL.U32 R8, R2, 0x8, RZ ;  /* 0x0000000802087824 */ /* 0x000fe400078e00ff */
[----:B--2---:R-:W-:Y:S01]  /*0450*/  FADD R10, R9, R6 ;  /* 0x00000006090a7221 */ /* 0x004fe20000000000 */
[----:B------:R-:W-:Y:S01]  /*0460*/  LOP3.LUT R9, R12, 0x4, RZ, 0xc0, !PT ;  /* 0x000000040c097812 */ /* 0x000fe200078ec0ff */
[----:B------:R-:W1:Y:S03]  /*0470*/  SHFL.BFLY PT, R6, R7, 0x4, 0x1f ;  /* 0x0c801f0007067f89 */ /* 0x000e6600000e0000 */
[----:B------:R-:W-:Y:S01]  /*0480*/  LOP3.LUT R5, R8, R9, RZ, 0xfc, !PT ;  /* 0x0000000908057212 */ /* 0x000fe200078efcff */
[----:B------:R-:W2:Y:S01]  /*0490*/  SHFL.BFLY PT, R11, R10, 0x4, 0x1f ;  /* 0x0c801f000a0b7f89 */ /* 0x000ea200000e0000 */
[----:B-1----:R-:W-:Y:S01]  /*04a0*/  FADD R12, R7, R6 ;  /* 0x00000006070c7221 */ /* 0x002fe20000000000 */
[----:B------:R-:W-:Y:S01]  /*04b0*/  LEA R6, R0, UR4, 0x2 ;  /* 0x0000000400067c11 */ /* 0x000fe2000f8e10ff */
[----:B--2---:R-:W-:-:S03]  /*04c0*/  FADD R14, R10, R11 ;  /* 0x0000000b0a0e7221 */ /* 0x004fc60000000000 */
[----:B------:R-:W-:Y:S01]  /*04d0*/  @!P0 STS [R5+UR4], R12 ;  /* 0x0000000c05008988 */ /* 0x000fe20008000804 */
[----:B------:R-:W-:Y:S02]  /*04e0*/  LOP3.LUT R10, R0, 0x1, RZ, 0xc0, !PT ;  /* 0x00000001000a7812 */ /* 0x000fe400078ec0ff */
[----:B------:R-:W-:Y:S01]  /*04f0*/  IADD3 R11, R8, UR4, RZ ;  /* 0x00000004080b7c10 */ /* 0x000fe2000fffe0ff */
[----:B------:R1:W-:Y:S01]  /*0500*/  @!P0 STS [R5+UR4+0x8], R14 ;  /* 0x0000080e05008988 */ /* 0x0003e20008000804 */
[----:B------:R-:W-:Y:S01]  /*0510*/  BAR.SYNC.DEFER_BLOCKING 0x0 ;  /* 0x0000000000007b1d */ /* 0x000fe20000010000 */
[----:B------:R-:W-:Y:S02]  /*0520*/  ISETP.NE.U32.AND P0, PT, R10, 0x1, PT ;  /* 0x000000010a00780c */ /* 0x000fe40003f05070 */
[----:B------:R-:W-:Y:S01]  /*0530*/  IMAD R11, R2, -0x4, R11 ;  /* 0xfffffffc020b7824 */ /* 0x000fe200078e020b */
[----:B------:R-:W-:Y:S02]  /*0540*/  SHF.R.U32.HI R2, RZ, 0x3, R0 ;  /* 0x00000003ff027819 */ /* 0x000fe40000011600 */
[----:B------:R-:W-:-:S02]  /*0550*/  ISETP.LT.AND P0, PT, R0, 0x10, P0 ;  /* 0x000000100000780c */ /* 0x000fc40000701270 */
[----:B-1----:R-:W-:Y:S02]  /*0560*/  LOP3.LUT R5, R0, 0x7, RZ, 0xc0, !PT ;  /* 0x0000000700057812 */ /* 0x002fe400078ec0ff */
[----:B------:R-:W-:Y:S02]  /*0570*/  SGXT.U32 R2, R2, 0x2 ;  /* 0x000000020202781a */ /* 0x000fe40000000000 */
[----:B------:R-:W-:Y:S01]  /*0580*/  LEA R10, R5, UR4, 0x2 ;  /* 0x00000004050a7c11 */ /* 0x000fe2000f8e10ff */
[----:B------:R-:W1:Y:S04]  /*0590*/  @!P1 LDS R4, [R6] ;  /* 0x0000000006049984 */ /* 0x000e680000000800 */
[----:B-1----:R-:W1:Y:S02]  /*05a0*/  SHFL.BFLY PT, R7, R4, 0x1, 0x1f ;  /* 0x0c201f0004077f89 */ /* 0x002e6400000e0000 */
[----:B-1----:R-:W-:-:S02]  /*05b0*/  FADD R7, R4, R7 ;  /* 0x0000000704077221 */ /* 0x002fc40000000000 */
[----:B------:R-:W1:Y:S03]  /*05c0*/  LDC.64 R4, c[0x0][0x210] ;  /* 0x00008400ff047b82 */ /* 0x000e660000000a00 */
[----:B------:R-:W-:Y:S05]  /*05d0*/  @P0 STS [R6], R7 ;  /* 0x0000000706000388 */ /* 0x000fea0000000800 */
[----:B------:R-:W-:Y:S01]  /*05e0*/  BAR.SYNC.DEFER_BLOCKING 0x0 ;  /* 0x0000000000007b1d */ /* 0x000fe20000010000 */
[----:B------:R-:W-:-:S04]  /*05f0*/  LOP3.LUT P0, RZ, R9, R2, RZ, 0xfc, !PT ;  /* 0x0000000209ff7212 */ /* 0x000fc8000780fcff */
[C---:B------:R-:W-:Y:S01]  /*0600*/  ISETP.LT.AND P0, PT, R3.reuse, 0xf00, !P0 ;  /* 0x00000f000300780c */ /* 0x040fe20004701270 */
[----:B-1----:R-:W-:Y:S01]  /*0610*/  IMAD.WIDE R2, R3, 0x4, R4 ;  /* 0x0000000403027825 */ /* 0x002fe200078e0204 */
[----:B------:R-:W-:Y:S04]  /*0620*/  LDS R12, [R8+UR4] ;  /* 0x00000004080c7984 */ /* 0x000fe80008000800 */
[----:B------:R-:W1:Y:S01]  /*0630*/  LDS R13, [R8+UR4+0x8] ;  /* 0x00000804080d7984 */ /* 0x000e620008000800 */
[----:B------:R-:W-:Y:S06]  /*0640*/  BAR.SYNC.DEFER_BLOCKING 0x0 ;  /* 0x0000000000007b1d */ /* 0x000fec0000010000 */
[----:B-1----:R1:W-:Y:S02]  /*0650*/  STS.64 [R11], R12 ;  /* 0x0000000c0b007388 */ /* 0x0023e40000000a00 */
[----:B------:R-:W-:Y:S06]  /*0660*/  BAR.SYNC.DEFER_BLOCKING 0x0 ;  /* 0x0000000000007b1d */ /* 0x000fec0000010000 */
[----:B------:R-:W2:Y:S02]  /*0670*/  LDS R10, [R10] ;  /* 0x000000000a0a7984 */ /* 0x000ea40000000800 */
[----:B------:R-:W-:Y:S06]  /*0680*/  BAR.SYNC.DEFER_BLOCKING 0x0 ;  /* 0x0000000000007b1d */ /* 0x000fec0000010000 */
[----:B-1----:R-:W-:Y:S05]  /*0690*/  @!P0 EXIT ;  /* 0x000000000000894d */ /* 0x002fea0003800000 */
[----:B--2---:R-:W-:-:S05]  /*06a0*/  FMUL R5, R10, 0.0625 ;  /* 0x3d8000000a057820 */ /* 0x004fca0000400000 */
[----:B------:R-:W-:Y:S01]  /*06b0*/  STG.E desc[UR6][R2.64], R5 ;  /* 0x0000000502007986 */ /* 0x000fe2000c101906 */
[----:B------:R-:W-:Y:S05]  /*06c0*/  EXIT ;  /* 0x000000000000794d */ /* 0x000fea0003800000 */
.L_x_0:
[----:B------:R-:W-:-:S00]  /*06d0*/  BRA `(.L_x_0) ;  /* 0xfffffffc00fc7947 */ /* 0x000fc0000383ffff */
[----:B------:R-:W-:-:S00]  /*06e0*/  NOP ;  /* 0x0000000000007918 */ /* 0x000fc00000000000 */
        /* <DEDUP_REMOVED lines=9> */
.L_x_1:


//--------------------- .nv.shared.triton_per_fused_mean_mul_sigmoid_34 --------------------------
	.section	.nv.shared.triton_per_fused_mean_mul_sigmoid_34,"aw",@nobits
	.sectionflags	@""
	.align	16
	.zero		1024


//--------------------- .nv.constant0.triton_per_fused_mean_mul_sigmoid_34 --------------------------
	.section	.nv.constant0.triton_per_fused_mean_mul_sigmoid_34,"a",@progbits
	.sectionflags	@""
	.align	4
.nv.constant0.triton_per_fused_mean_mul_sigmoid_34:
	.zero		552
